//
// Generated by NVIDIA NVVM Compiler
//
// Compiler Build ID: CL-36424714
// Cuda compilation tools, release 13.0, V13.0.88
// Based on NVVM 20.0.0
//

.version 9.0
.target sm_100
.address_size 64

	// .globl	_Z4testPcPi

.visible .entry _Z4testPcPi(
	.param .u64 .ptr .align 1 _Z4testPcPi_param_0,
	.param .u64 .ptr .align 1 _Z4testPcPi_param_1
)
{
	.reg .b16 	%rs<4>;
	.reg .b32 	%r<2>;
	.reg .b64 	%rd<9>;

	ld.param.u64 	%rd1, [_Z4testPcPi_param_0];
	ld.param.u64 	%rd2, [_Z4testPcPi_param_1];
	cvta.to.global.u64 	%rd3, %rd1;
	cvta.to.global.u64 	%rd4, %rd2;
	mov.u32 	%r1, %tid.x;
	cvt.u64.u32 	%rd5, %r1;
	mul.wide.u32 	%rd6, %r1, 4;
	add.s64 	%rd7, %rd4, %rd6;
	ld.global.u8 	%rs1, [%rd7];
	add.s64 	%rd8, %rd3, %rd5;
	ld.global.u8 	%rs2, [%rd8];
	add.s16 	%rs3, %rs2, %rs1;
	st.global.u8 	[%rd8], %rs3;
	ret;

}


// ===== COMPILED SASS (sm_100) =====

	.target	sm_100

	.elftype	@"ET_EXEC"


//--------------------- .note.nv.tkinfo           --------------------------
	.section	.note.nv.tkinfo,"",@"SHT_NOTE"
	.sectionflags	@"SHF_NOTE_NV_TKINFO"
	.tkinfo
        /*0018*/ 	.word	0x00000002
        /*0030*/ 	.string	""
        /*0030*/ 	.string	"ptxas"
        /*0030*/ 	.string	"Cuda compilation tools, release 13.0, V13.0.88"
        /*0030*/ 	.string	"Build cuda_13.0.r13.0/compiler.36424714_0"
        /*0030*/ 	.string	"-arch sm_100 -m 64 "



//--------------------- .note.nv.cuinfo           --------------------------
	.section	.note.nv.cuinfo,"",@"SHT_NOTE"
	.sectionflags	@"SHF_NOTE_NV_CUINFO"
        /*0018*/ 	.short	0x0002
        /*001a*/ 	.short	0x0064
        /*001c*/ 	.short	0x0082
	.zero		2


//--------------------- .nv.info                  --------------------------
	.section	.nv.info,"",@"SHT_CUDA_INFO"
	.align	4


	//----- nvinfo : EIATTR_REGCOUNT
	.align		4
        /*0000*/ 	.byte	0x04, 0x2f
        /*0002*/ 	.short	(.L_1 - .L_0)
	.align		4
.L_0:
        /*0004*/ 	.word	index@(_Z4testPcPi)
        /*0008*/ 	.word	0x0000000a


	//----- nvinfo : EIATTR_FRAME_SIZE
	.align		4
.L_1:
        /*000c*/ 	.byte	0x04, 0x11
        /*000e*/ 	.short	(.L_3 - .L_2)
	.align		4
.L_2:
        /*0010*/ 	.word	index@(_Z4testPcPi)
        /*0014*/ 	.word	0x00000000


	//----- nvinfo : EIATTR_MIN_STACK_SIZE
	.align		4
.L_3:
        /*0018*/ 	.byte	0x04, 0x12
        /*001a*/ 	.short	(.L_5 - .L_4)
	.align		4
.L_4:
        /*001c*/ 	.word	index@(_Z4testPcPi)
        /*0020*/ 	.word	0x00000000
.L_5:


//--------------------- .nv.compat                --------------------------
	.section	.nv.compat,"",@"SHT_CUDA_COMPAT_INFO"
	.align	4
        /*0000*/ 	.byte	0x02, 0x09, 0x00, 0x00, 0x02, 0x02, 0x01, 0x00, 0x02, 0x05, 0x05, 0x00, 0x03, 0x07, 0x01, 0x01
        /*0010*/ 	.byte	0x02, 0x03, 0x00, 0x00, 0x02, 0x06, 0x01, 0x00, 0x04, 0x0b, 0x08, 0x00, 0x09, 0x00, 0x00, 0x00
        /*0020*/ 	.byte	0x00, 0x00, 0x00, 0x00


//--------------------- .nv.info._Z4testPcPi      --------------------------
	.section	.nv.info._Z4testPcPi,"",@"SHT_CUDA_INFO"
	.sectionflags	@""
	.align	4


	//----- nvinfo : EIATTR_CUDA_API_VERSION
	.align		4
        /*0000*/ 	.byte	0x04, 0x37
        /*0002*/ 	.short	(.L_7 - .L_6)
.L_6:
        /*0004*/ 	.word	0x00000082


	//----- nvinfo : EIATTR_KPARAM_INFO
	.align		4
.L_7:
        /*0008*/ 	.byte	0x04, 0x17
        /*000a*/ 	.short	(.L_9 - .L_8)
.L_8:
        /*000c*/ 	.word	0x00000000
        /*0010*/ 	.short	0x0001
        /*0012*/ 	.short	0x0008
        /*0014*/ 	.byte	0x00, 0xf5, 0x21, 0x00


	//----- nvinfo : EIATTR_KPARAM_INFO
	.align		4
.L_9:
        /*0018*/ 	.byte	0x04, 0x17
        /*001a*/ 	.short	(.L_11 - .L_10)
.L_10:
        /*001c*/ 	.word	0x00000000
        /*0020*/ 	.short	0x0000
        /*0022*/ 	.short	0x0000
        /*0024*/ 	.byte	0x00, 0xf5, 0x21, 0x00


	//----- nvinfo : EIATTR_SPARSE_MMA_MASK
	.align		4
.L_11:
        /*0028*/ 	.byte	0x03, 0x50
        /*002a*/ 	.short	0x0000


	//----- nvinfo : EIATTR_MAXREG_COUNT
	.align		4
        /*002c*/ 	.byte	0x03, 0x1b
        /*002e*/ 	.short	0x00ff


	//----- nvinfo : EIATTR_MERCURY_ISA_VERSION
	.align		4
        /*0030*/ 	.byte	0x03, 0x5f
        /*0032*/ 	.short	0x0101


	//----- nvinfo : EIATTR_VRC_CTA_INIT_COUNT
	.align		4
        /*0034*/ 	.byte	0x02, 0x4a
	.zero		1
	.zero		1


	//----- nvinfo : EIATTR_EXIT_INSTR_OFFSETS
	.align		4
        /*0038*/ 	.byte	0x04, 0x1c
        /*003a*/ 	.short	(.L_13 - .L_12)


	//   ....[0]....
.L_12:
        /*003c*/ 	.word	0x000000c0


	//----- nvinfo : EIATTR_CBANK_PARAM_SIZE
	.align		4
.L_13:
        /*0040*/ 	.byte	0x03, 0x19
        /*0042*/ 	.short	0x0010


	//----- nvinfo : EIATTR_PARAM_CBANK
	.align		4
        /*0044*/ 	.byte	0x04, 0x0a
        /*0046*/ 	.short	(.L_15 - .L_14)
	.align		4
.L_14:
        /*0048*/ 	.word	index@(.nv.constant0._Z4testPcPi)
        /*004c*/ 	.short	0x0380
        /*004e*/ 	.short	0x0010


	//----- nvinfo : EIATTR_SW_WAR
	.align		4
.L_15:
        /*0050*/ 	.byte	0x04, 0x36
        /*0052*/ 	.short	(.L_17 - .L_16)
.L_16:
        /*0054*/ 	.word	0x00000008
.L_17:


//--------------------- .nv.callgraph             --------------------------
	.section	.nv.callgraph,"",@"SHT_CUDA_CALLGRAPH"
	.align	4
	.sectionentsize	8
	.align		4
        /*0000*/ 	.word	0x00000000
	.align		4
        /*0004*/ 	.word	0xffffffff
	.align		4
        /*0008*/ 	.word	0x00000000
	.align		4
        /*000c*/ 	.word	0xfffffffe
	.align		4
        /*0010*/ 	.word	0x00000000
	.align		4
        /*0014*/ 	.word	0xfffffffd
	.align		4
        /*0018*/ 	.word	0x00000000
	.align		4
        /*001c*/ 	.word	0xfffffffc


//--------------------- .text._Z4testPcPi         --------------------------
	.section	.text._Z4testPcPi,"ax",@progbits
	.align	128
        .global         _Z4testPcPi
        .type           _Z4testPcPi,@function
        .size           _Z4testPcPi,(.L_x_1 - _Z4testPcPi)
        .other          _Z4testPcPi,@"STO_CUDA_ENTRY STV_DEFAULT"
_Z4testPcPi:
.text._Z4testPcPi:
[----:B------:R-:W-:Y:S01]  /*0000*/  LDC R1, c[0x0][0x37c] ;  /* 0x0000df00ff017b82 */ /* 0x000fe20000000800 */
[----:B------:R-:W0:Y:S07]  /*0010*/  S2R R5, SR_TID.X ;  /* 0x0000000000057919 */ /* 0x000e2e0000002100 */
[----:B------:R-:W1:Y:S01]  /*0020*/  LDC.64 R2, c[0x0][0x388] ;  /* 0x0000e200ff027b82 */ /* 0x000e620000000a00 */
[----:B------:R-:W0:Y:S01]  /*0030*/  LDCU.64 UR6, c[0x0][0x380] ;  /* 0x00007000ff0677ac */ /* 0x000e220008000a00 */
[----:B------:R-:W2:Y:S01]  /*0040*/  LDCU.64 UR4, c[0x0][0x358] ;  /* 0x00006b00ff0477ac */ /* 0x000ea20008000a00 */
[C---:B0-----:R-:W-:Y:S01]  /*0050*/  IADD3 R4, P0, PT, R5.reuse, UR6, RZ ;  /* 0x0000000605047c10 */ /* 0x041fe2000ff1e0ff */
[----:B-1----:R-:W-:-:S03]  /*0060*/  IMAD.WIDE.U32 R2, R5, 0x4, R2 ;  /* 0x0000000405027825 */ /* 0x002fc600078e0002 */
[----:B------:R-:W-:-:S03]  /*0070*/  IADD3.X R5, PT, PT, RZ, UR7, RZ, P0, !PT ;  /* 0x00000007ff057c10 */ /* 0x000fc600087fe4ff */
[----:B--2---:R-:W2:Y:S04]  /*0080*/  LDG.E.U8 R2, desc[UR4][R2.64] ;  /* 0x0000000402027981 */ /* 0x004ea8000c1e1100 */
[----:B------:R-:W2:Y:S02]  /*0090*/  LDG.E.U8 R7, desc[UR4][R4.64] ;  /* 0x0000000404077981 */ /* 0x000ea4000c1e1100 */
[----:B--2---:R-:W-:-:S05]  /*00a0*/  IADD3 R7, PT, PT, R2, R7, RZ ;  /* 0x0000000702077210 */ /* 0x004fca0007ffe0ff */
[----:B------:R-:W-:Y:S01]  /*00b0*/  STG.E.U8 desc[UR4][R4.64], R7 ;  /* 0x0000000704007986 */ /* 0x000fe2000c101104 */
[----:B------:R-:W-:Y:S05]  /*00c0*/  EXIT ;  /* 0x000000000000794d */ /* 0x000fea0003800000 */
.L_x_0:
[----:B------:R-:W-:-:S00]  /*00d0*/  BRA `(.L_x_0) ;  /* 0xfffffffc00fc7947 */ /* 0x000fc0000383ffff */
[----:B------:R-:W-:-:S00]  /*00e0*/  NOP ;  /* 0x0000000000007918 */ /* 0x000fc00000000000 */
        /* <DEDUP_REMOVED lines=9> */
.L_x_1:


//--------------------- .nv.shared.reserved.0     --------------------------
	.section	.nv.shared.reserved.0,"aw",@nobits
	.weak		__nv_reservedSMEM_offset_0_alias
	.size		__nv_reservedSMEM_offset_0_alias, 0, 64
	.other		__nv_reservedSMEM_offset_0_alias,@"STO_CUDA_RESERVED_SHARED STV_DEFAULT"
__nv_reservedSMEM_offset_0_alias:
	.zero		0
	.zero		64


//--------------------- .nv.constant0._Z4testPcPi --------------------------
	.section	.nv.constant0._Z4testPcPi,"a",@progbits
	.sectionflags	@""
	.align	4
.nv.constant0._Z4testPcPi:
	.zero		912


//--------------------- SYMBOLS --------------------------

	.type		.nv.reservedSmem.offset0,@object
	.size		.nv.reservedSmem.offset0,0x4
